//
// Generated by NVIDIA NVVM Compiler
//
// Compiler Build ID: CL-36424714
// Cuda compilation tools, release 13.0, V13.0.88
// Based on NVVM 20.0.0
//

.version 9.0
.target sm_100
.address_size 64

	// .globl	_Z6kernelv
.extern .func  (.param .b32 func_retval0) vprintf
(
	.param .b64 vprintf_param_0,
	.param .b64 vprintf_param_1
)
;
.global .align 1 .b8 $str[26] = {72, 101, 108, 108, 111, 32, 102, 114, 111, 109, 32, 71, 80, 85, 32, 116, 104, 114, 101, 97, 100, 32, 37, 100, 10};

.visible .entry _Z6kernelv()
{
	.local .align 8 .b8 	__local_depot0[8];
	.reg .b64 	%SP;
	.reg .b64 	%SPL;
	.reg .b32 	%r<4>;
	.reg .b64 	%rd<5>;

	mov.u64 	%SPL, __local_depot0;
	cvta.local.u64 	%SP, %SPL;
	add.u64 	%rd1, %SP, 0;
	add.u64 	%rd2, %SPL, 0;
	mov.u32 	%r1, %tid.x;
	st.local.u32 	[%rd2], %r1;
	mov.u64 	%rd3, $str;
	cvta.global.u64 	%rd4, %rd3;
	{ // callseq 0, 0
	.param .b64 param0;
	st.param.b64 	[param0], %rd4;
	.param .b64 param1;
	st.param.b64 	[param1], %rd1;
	.param .b32 retval0;
	call.uni (retval0), 
	vprintf, 
	(
	param0, 
	param1
	);
	ld.param.b32 	%r2, [retval0];
	} // callseq 0
	ret;

}


// ===== COMPILED SASS (sm_100) =====

	.target	sm_100

	.elftype	@"ET_EXEC"


//--------------------- .note.nv.tkinfo           --------------------------
	.section	.note.nv.tkinfo,"",@"SHT_NOTE"
	.sectionflags	@"SHF_NOTE_NV_TKINFO"
	.tkinfo
        /*0018*/ 	.word	0x00000002
        /*0030*/ 	.string	""
        /*0030*/ 	.string	"ptxas"
        /*0030*/ 	.string	"Cuda compilation tools, release 13.0, V13.0.88"
        /*0030*/ 	.string	"Build cuda_13.0.r13.0/compiler.36424714_0"
        /*0030*/ 	.string	"-arch sm_100 -m 64 "



//--------------------- .note.nv.cuinfo           --------------------------
	.section	.note.nv.cuinfo,"",@"SHT_NOTE"
	.sectionflags	@"SHF_NOTE_NV_CUINFO"
        /*0018*/ 	.short	0x0002
        /*001a*/ 	.short	0x0064
        /*001c*/ 	.short	0x0082
	.zero		2


//--------------------- .nv.info                  --------------------------
	.section	.nv.info,"",@"SHT_CUDA_INFO"
	.align	4


	//----- nvinfo : EIATTR_REGCOUNT
	.align		4
        /*0000*/ 	.byte	0x04, 0x2f
        /*0002*/ 	.short	(.L_2 - .L_1)
	.align		4
.L_1:
        /*0004*/ 	.word	index@(_Z6kernelv)
        /*0008*/ 	.word	0x00000018


	//----- nvinfo : EIATTR_FRAME_SIZE
	.align		4
.L_2:
        /*000c*/ 	.byte	0x04, 0x11
        /*000e*/ 	.short	(.L_4 - .L_3)
	.align		4
.L_3:
        /*0010*/ 	.word	index@(_Z6kernelv)
        /*0014*/ 	.word	0x00000008


	//----- nvinfo : EIATTR_MIN_STACK_SIZE
	.align		4
.L_4:
        /*0018*/ 	.byte	0x04, 0x12
        /*001a*/ 	.short	(.L_6 - .L_5)
	.align		4
.L_5:
        /*001c*/ 	.word	index@(_Z6kernelv)
        /*0020*/ 	.word	0x00000008
.L_6:


//--------------------- .nv.compat                --------------------------
	.section	.nv.compat,"",@"SHT_CUDA_COMPAT_INFO"
	.align	4
        /*0000*/ 	.byte	0x02, 0x09, 0x00, 0x00, 0x02, 0x02, 0x01, 0x00, 0x02, 0x05, 0x05, 0x00, 0x03, 0x07, 0x01, 0x01
        /*0010*/ 	.byte	0x02, 0x03, 0x00, 0x00, 0x02, 0x06, 0x01, 0x00, 0x04, 0x0b, 0x08, 0x00, 0x09, 0x00, 0x00, 0x00
        /*0020*/ 	.byte	0x00, 0x00, 0x00, 0x00


//--------------------- .nv.info._Z6kernelv       --------------------------
	.section	.nv.info._Z6kernelv,"",@"SHT_CUDA_INFO"
	.sectionflags	@""
	.align	4


	//----- nvinfo : EIATTR_CUDA_API_VERSION
	.align		4
        /*0000*/ 	.byte	0x04, 0x37
        /*0002*/ 	.short	(.L_8 - .L_7)
.L_7:
        /*0004*/ 	.word	0x00000082


	//----- nvinfo : EIATTR_SPARSE_MMA_MASK
	.align		4
.L_8:
        /*0008*/ 	.byte	0x03, 0x50
        /*000a*/ 	.short	0x0000


	//----- nvinfo : EIATTR_MAXREG_COUNT
	.align		4
        /*000c*/ 	.byte	0x03, 0x1b
        /*000e*/ 	.short	0x00ff


	//----- nvinfo : EIATTR_EXTERNS
	.align		4
        /*0010*/ 	.byte	0x04, 0x0f
        /*0012*/ 	.short	(.L_10 - .L_9)


	//   ....[0]....
	.align		4
.L_9:
        /*0014*/ 	.word	index@(vprintf)


	//----- nvinfo : EIATTR_MERCURY_ISA_VERSION
	.align		4
.L_10:
        /*0018*/ 	.byte	0x03, 0x5f
        /*001a*/ 	.short	0x0101


	//----- nvinfo : EIATTR_VRC_CTA_INIT_COUNT
	.align		4
        /*001c*/ 	.byte	0x02, 0x4a
	.zero		1
	.zero		1


	//----- nvinfo : EIATTR_SYSCALL_OFFSETS
	.align		4
        /*0020*/ 	.byte	0x04, 0x46
        /*0022*/ 	.short	(.L_12 - .L_11)


	//   ....[0]....
.L_11:
        /*0024*/ 	.word	0x000000e0


	//----- nvinfo : EIATTR_EXIT_INSTR_OFFSETS
	.align		4
.L_12:
        /*0028*/ 	.byte	0x04, 0x1c
        /*002a*/ 	.short	(.L_14 - .L_13)


	//   ....[0]....
.L_13:
        /*002c*/ 	.word	0x000000f0


	//----- nvinfo : EIATTR_SW_WAR
	.align		4
.L_14:
        /*0030*/ 	.byte	0x04, 0x36
        /*0032*/ 	.short	(.L_16 - .L_15)
.L_15:
        /*0034*/ 	.word	0x00000008
.L_16:


//--------------------- .nv.callgraph             --------------------------
	.section	.nv.callgraph,"",@"SHT_CUDA_CALLGRAPH"
	.align	4
	.sectionentsize	8
	.align		4
        /*0000*/ 	.word	0x00000000
	.align		4
        /*0004*/ 	.word	0xffffffff
	.align		4
        /*0008*/ 	.word	index@(_Z6kernelv)
	.align		4
        /*000c*/ 	.word	index@(vprintf)
	.align		4
        /*0010*/ 	.word	0x00000000
	.align		4
        /*0014*/ 	.word	0xfffffffe
	.align		4
        /*0018*/ 	.word	0x00000000
	.align		4
        /*001c*/ 	.word	0xfffffffd
	.align		4
        /*0020*/ 	.word	0x00000000
	.align		4
        /*0024*/ 	.word	0xfffffffc


//--------------------- .nv.constant4             --------------------------
	.section	.nv.constant4,"a",@progbits
	.align	8
	.align		8
.nv.constant4:
        /*0000*/ 	.dword	vprintf
	.align		8
        /*0008*/ 	.dword	$str


//--------------------- .text._Z6kernelv          --------------------------
	.section	.text._Z6kernelv,"ax",@progbits
	.align	128
        .global         _Z6kernelv
        .type           _Z6kernelv,@function
        .size           _Z6kernelv,(.L_x_2 - _Z6kernelv)
        .other          _Z6kernelv,@"STO_CUDA_ENTRY STV_DEFAULT"
_Z6kernelv:
.text._Z6kernelv:
[----:B------:R-:W0:Y:S01]  /*0000*/  LDC R1, c[0x0][0x37c] ;  /* 0x0000df00ff017b82 */ /* 0x000e220000000800 */
[----:B------:R-:W1:Y:S01]  /*0010*/  S2R R8, SR_TID.X ;  /* 0x0000000000087919 */ /* 0x000e620000002100 */
[----:B0-----:R-:W-:Y:S01]  /*0020*/  VIADD R1, R1, 0xfffffff8 ;  /* 0xfffffff801017836 */ /* 0x001fe20000000000 */
[----:B------:R-:W-:Y:S01]  /*0030*/  MOV R0, 0x0 ;  /* 0x0000000000007802 */ /* 0x000fe20000000f00 */
[----:B------:R-:W0:Y:S04]  /*0040*/  LDCU UR4, c[0x0][0x2f8] ;  /* 0x00005f00ff0477ac */ /* 0x000e280008000800 */
[----:B------:R2:W3:Y:S01]  /*0050*/  LDC.64 R2, c[0x4][R0] ;  /* 0x0100000000027b82 */ /* 0x0004e20000000a00 */
[----:B------:R-:W4:Y:S01]  /*0060*/  LDCU.64 UR6, c[0x4][0x8] ;  /* 0x01000100ff0677ac */ /* 0x000f220008000a00 */
[----:B------:R-:W5:Y:S01]  /*0070*/  LDCU UR5, c[0x0][0x2fc] ;  /* 0x00005f80ff0577ac */ /* 0x000f620008000800 */
[----:B0-----:R-:W-:Y:S01]  /*0080*/  IADD3 R6, P0, PT, R1, UR4, RZ ;  /* 0x0000000401067c10 */ /* 0x001fe2000ff1e0ff */
[----:B----4-:R-:W-:Y:S01]  /*0090*/  IMAD.U32 R4, RZ, RZ, UR6 ;  /* 0x00000006ff047e24 */ /* 0x010fe2000f8e00ff */
[----:B------:R-:W-:-:S03]  /*00a0*/  MOV R5, UR7 ;  /* 0x0000000700057c02 */ /* 0x000fc60008000f00 */
[----:B-----5:R-:W-:Y:S01]  /*00b0*/  IMAD.X R7, RZ, RZ, UR5, P0 ;  /* 0x00000005ff077e24 */ /* 0x020fe200080e06ff */
[----:B-1----:R2:W-:Y:S07]  /*00c0*/  STL [R1], R8 ;  /* 0x0000000801007387 */ /* 0x0025ee0000100800 */
[----:B------:R-:W-:-:S07]  /*00d0*/  LEPC R20, `(.L_x_0) ;  /* 0x000000001014794e */ /* 0x000fce0000000000 */
[----:B--23--:R-:W-:Y:S05]  /*00e0*/  CALL.ABS.NOINC R2 ;  /* 0x0000000002007343 */ /* 0x00cfea0003c00000 */
.L_x_0:
[----:B------:R-:W-:Y:S05]  /*00f0*/  EXIT ;  /* 0x000000000000794d */ /* 0x000fea0003800000 */
.L_x_1:
[----:B------:R-:W-:-:S00]  /*0100*/  BRA `(.L_x_1) ;  /* 0xfffffffc00fc7947 */ /* 0x000fc0000383ffff */
[----:B------:R-:W-:-:S00]  /*0110*/  NOP ;  /* 0x0000000000007918 */ /* 0x000fc00000000000 */
        /* <DEDUP_REMOVED lines=14> */
.L_x_2:


//--------------------- .nv.global.init           --------------------------
	.section	.nv.global.init,"aw",@progbits
.nv.global.init:
	.type		$str,@object
	.size		$str,(.L_0 - $str)
$str:
        /*0000*/ 	.byte	0x48, 0x65, 0x6c, 0x6c, 0x6f, 0x20, 0x66, 0x72, 0x6f, 0x6d, 0x20, 0x47, 0x50, 0x55, 0x20, 0x74
        /*0010*/ 	.byte	0x68, 0x72, 0x65, 0x61, 0x64, 0x20, 0x25, 0x64, 0x0a, 0x00
.L_0:


//--------------------- .nv.shared.reserved.0     --------------------------
	.section	.nv.shared.reserved.0,"aw",@nobits
	.weak		__nv_reservedSMEM_offset_0_alias
	.size		__nv_reservedSMEM_offset_0_alias, 0, 64
	.other		__nv_reservedSMEM_offset_0_alias,@"STO_CUDA_RESERVED_SHARED STV_DEFAULT"
__nv_reservedSMEM_offset_0_alias:
	.zero		0
	.zero		64


//--------------------- .nv.constant0._Z6kernelv  --------------------------
	.section	.nv.constant0._Z6kernelv,"a",@progbits
	.sectionflags	@""
	.align	4
.nv.constant0._Z6kernelv:
	.zero		896


//--------------------- SYMBOLS --------------------------

	.type		.nv.reservedSmem.offset0,@object
	.size		.nv.reservedSmem.offset0,0x4
	.type		vprintf,@function
